//
// Generated by NVIDIA NVVM Compiler
//
// Compiler Build ID: CL-36424714
// Cuda compilation tools, release 13.0, V13.0.88
// Based on NVVM 20.0.0
//

.version 9.0
.target sm_100
.address_size 64

	// .globl	_Z5saxpyifPfS_

.visible .entry _Z5saxpyifPfS_(
	.param .u32 _Z5saxpyifPfS__param_0,
	.param .f32 _Z5saxpyifPfS__param_1,
	.param .u64 .ptr .align 1 _Z5saxpyifPfS__param_2,
	.param .u64 .ptr .align 1 _Z5saxpyifPfS__param_3
)
{
	.reg .pred 	%p<7>;
	.reg .b32 	%r<31>;
	.reg .b32 	%f<17>;
	.reg .b64 	%rd<18>;

	ld.param.u32 	%r12, [_Z5saxpyifPfS__param_0];
	ld.param.f32 	%f1, [_Z5saxpyifPfS__param_1];
	ld.param.u64 	%rd3, [_Z5saxpyifPfS__param_2];
	ld.param.u64 	%rd4, [_Z5saxpyifPfS__param_3];
	cvta.to.global.u64 	%rd1, %rd4;
	cvta.to.global.u64 	%rd2, %rd3;
	mov.u32 	%r13, %tid.x;
	mov.u32 	%r14, %ntid.x;
	mov.u32 	%r15, %ctaid.x;
	mad.lo.s32 	%r29, %r14, %r15, %r13;
	mov.u32 	%r16, %nctaid.x;
	mul.lo.s32 	%r2, %r14, %r16;
	setp.ge.s32 	%p1, %r29, %r12;
	@%p1 bra 	$L__BB0_7;
	add.s32 	%r17, %r29, %r2;
	max.s32 	%r18, %r12, %r17;
	setp.lt.s32 	%p2, %r17, %r12;
	selp.u32 	%r19, 1, 0, %p2;
	add.s32 	%r20, %r17, %r19;
	sub.s32 	%r21, %r18, %r20;
	div.u32 	%r22, %r21, %r2;
	add.s32 	%r3, %r22, %r19;
	and.b32  	%r23, %r3, 3;
	setp.eq.s32 	%p3, %r23, 3;
	@%p3 bra 	$L__BB0_4;
	add.s32 	%r24, %r3, 1;
	and.b32  	%r25, %r24, 3;
	neg.s32 	%r27, %r25;
$L__BB0_3:
	.pragma "nounroll";
	mul.wide.s32 	%rd5, %r29, 4;
	add.s64 	%rd6, %rd1, %rd5;
	add.s64 	%rd7, %rd2, %rd5;
	ld.global.f32 	%f2, [%rd7];
	ld.global.f32 	%f3, [%rd6];
	fma.rn.f32 	%f4, %f1, %f2, %f3;
	st.global.f32 	[%rd6], %f4;
	add.s32 	%r29, %r29, %r2;
	add.s32 	%r27, %r27, 1;
	setp.ne.s32 	%p4, %r27, 0;
	@%p4 bra 	$L__BB0_3;
$L__BB0_4:
	setp.lt.u32 	%p5, %r3, 3;
	@%p5 bra 	$L__BB0_7;
	mul.wide.s32 	%rd11, %r2, 4;
	shl.b32 	%r26, %r2, 2;
$L__BB0_6:
	mul.wide.s32 	%rd8, %r29, 4;
	add.s64 	%rd9, %rd2, %rd8;
	ld.global.f32 	%f5, [%rd9];
	add.s64 	%rd10, %rd1, %rd8;
	ld.global.f32 	%f6, [%rd10];
	fma.rn.f32 	%f7, %f1, %f5, %f6;
	st.global.f32 	[%rd10], %f7;
	add.s64 	%rd12, %rd9, %rd11;
	ld.global.f32 	%f8, [%rd12];
	add.s64 	%rd13, %rd10, %rd11;
	ld.global.f32 	%f9, [%rd13];
	fma.rn.f32 	%f10, %f1, %f8, %f9;
	st.global.f32 	[%rd13], %f10;
	add.s64 	%rd14, %rd12, %rd11;
	ld.global.f32 	%f11, [%rd14];
	add.s64 	%rd15, %rd13, %rd11;
	ld.global.f32 	%f12, [%rd15];
	fma.rn.f32 	%f13, %f1, %f11, %f12;
	st.global.f32 	[%rd15], %f13;
	add.s64 	%rd16, %rd14, %rd11;
	ld.global.f32 	%f14, [%rd16];
	add.s64 	%rd17, %rd15, %rd11;
	ld.global.f32 	%f15, [%rd17];
	fma.rn.f32 	%f16, %f1, %f14, %f15;
	st.global.f32 	[%rd17], %f16;
	add.s32 	%r29, %r26, %r29;
	setp.lt.s32 	%p6, %r29, %r12;
	@%p6 bra 	$L__BB0_6;
$L__BB0_7:
	ret;

}


// ===== COMPILED SASS (sm_100) =====

	.target	sm_100

	.elftype	@"ET_EXEC"


//--------------------- .note.nv.tkinfo           --------------------------
	.section	.note.nv.tkinfo,"",@"SHT_NOTE"
	.sectionflags	@"SHF_NOTE_NV_TKINFO"
	.tkinfo
        /*0018*/ 	.word	0x00000002
        /*0030*/ 	.string	""
        /*0030*/ 	.string	"ptxas"
        /*0030*/ 	.string	"Cuda compilation tools, release 13.0, V13.0.88"
        /*0030*/ 	.string	"Build cuda_13.0.r13.0/compiler.36424714_0"
        /*0030*/ 	.string	"-arch sm_100 -m 64 "



//--------------------- .note.nv.cuinfo           --------------------------
	.section	.note.nv.cuinfo,"",@"SHT_NOTE"
	.sectionflags	@"SHF_NOTE_NV_CUINFO"
        /*0018*/ 	.short	0x0002
        /*001a*/ 	.short	0x0064
        /*001c*/ 	.short	0x0082
	.zero		2


//--------------------- .nv.info                  --------------------------
	.section	.nv.info,"",@"SHT_CUDA_INFO"
	.align	4


	//----- nvinfo : EIATTR_REGCOUNT
	.align		4
        /*0000*/ 	.byte	0x04, 0x2f
        /*0002*/ 	.short	(.L_1 - .L_0)
	.align		4
.L_0:
        /*0004*/ 	.word	index@(_Z5saxpyifPfS_)
        /*0008*/ 	.word	0x00000018


	//----- nvinfo : EIATTR_FRAME_SIZE
	.align		4
.L_1:
        /*000c*/ 	.byte	0x04, 0x11
        /*000e*/ 	.short	(.L_3 - .L_2)
	.align		4
.L_2:
        /*0010*/ 	.word	index@(_Z5saxpyifPfS_)
        /*0014*/ 	.word	0x00000000


	//----- nvinfo : EIATTR_MIN_STACK_SIZE
	.align		4
.L_3:
        /*0018*/ 	.byte	0x04, 0x12
        /*001a*/ 	.short	(.L_5 - .L_4)
	.align		4
.L_4:
        /*001c*/ 	.word	index@(_Z5saxpyifPfS_)
        /*0020*/ 	.word	0x00000000
.L_5:


//--------------------- .nv.compat                --------------------------
	.section	.nv.compat,"",@"SHT_CUDA_COMPAT_INFO"
	.align	4
        /*0000*/ 	.byte	0x02, 0x09, 0x00, 0x00, 0x02, 0x02, 0x01, 0x00, 0x02, 0x05, 0x05, 0x00, 0x03, 0x07, 0x01, 0x01
        /*0010*/ 	.byte	0x02, 0x03, 0x00, 0x00, 0x02, 0x06, 0x01, 0x00, 0x04, 0x0b, 0x08, 0x00, 0x09, 0x00, 0x00, 0x00
        /*0020*/ 	.byte	0x00, 0x00, 0x00, 0x00


//--------------------- .nv.info._Z5saxpyifPfS_   --------------------------
	.section	.nv.info._Z5saxpyifPfS_,"",@"SHT_CUDA_INFO"
	.sectionflags	@""
	.align	4


	//----- nvinfo : EIATTR_CUDA_API_VERSION
	.align		4
        /*0000*/ 	.byte	0x04, 0x37
        /*0002*/ 	.short	(.L_7 - .L_6)
.L_6:
        /*0004*/ 	.word	0x00000082


	//----- nvinfo : EIATTR_KPARAM_INFO
	.align		4
.L_7:
        /*0008*/ 	.byte	0x04, 0x17
        /*000a*/ 	.short	(.L_9 - .L_8)
.L_8:
        /*000c*/ 	.word	0x00000000
        /*0010*/ 	.short	0x0003
        /*0012*/ 	.short	0x0010
        /*0014*/ 	.byte	0x00, 0xf5, 0x21, 0x00


	//----- nvinfo : EIATTR_KPARAM_INFO
	.align		4
.L_9:
        /*0018*/ 	.byte	0x04, 0x17
        /*001a*/ 	.short	(.L_11 - .L_10)
.L_10:
        /*001c*/ 	.word	0x00000000
        /*0020*/ 	.short	0x0002
        /*0022*/ 	.short	0x0008
        /*0024*/ 	.byte	0x00, 0xf5, 0x21, 0x00


	//----- nvinfo : EIATTR_KPARAM_INFO
	.align		4
.L_11:
        /*0028*/ 	.byte	0x04, 0x17
        /*002a*/ 	.short	(.L_13 - .L_12)
.L_12:
        /*002c*/ 	.word	0x00000000
        /*0030*/ 	.short	0x0001
        /*0032*/ 	.short	0x0004
        /*0034*/ 	.byte	0x00, 0xf0, 0x11, 0x00


	//----- nvinfo : EIATTR_KPARAM_INFO
	.align		4
.L_13:
        /*0038*/ 	.byte	0x04, 0x17
        /*003a*/ 	.short	(.L_15 - .L_14)
.L_14:
        /*003c*/ 	.word	0x00000000
        /*0040*/ 	.short	0x0000
        /*0042*/ 	.short	0x0000
        /*0044*/ 	.byte	0x00, 0xf0, 0x11, 0x00


	//----- nvinfo : EIATTR_SPARSE_MMA_MASK
	.align		4
.L_15:
        /*0048*/ 	.byte	0x03, 0x50
        /*004a*/ 	.short	0x0000


	//----- nvinfo : EIATTR_MAXREG_COUNT
	.align		4
        /*004c*/ 	.byte	0x03, 0x1b
        /*004e*/ 	.short	0x00ff


	//----- nvinfo : EIATTR_MERCURY_ISA_VERSION
	.align		4
        /*0050*/ 	.byte	0x03, 0x5f
        /*0052*/ 	.short	0x0101


	//----- nvinfo : EIATTR_VRC_CTA_INIT_COUNT
	.align		4
        /*0054*/ 	.byte	0x02, 0x4a
	.zero		1
	.zero		1


	//----- nvinfo : EIATTR_EXIT_INSTR_OFFSETS
	.align		4
        /*0058*/ 	.byte	0x04, 0x1c
        /*005a*/ 	.short	(.L_17 - .L_16)


	//   ....[0]....
.L_16:
        /*005c*/ 	.word	0x00000090


	//   ....[1]....
        /*0060*/ 	.word	0x000003a0


	//   ....[2]....
        /*0064*/ 	.word	0x00000580


	//----- nvinfo : EIATTR_CRS_STACK_SIZE
	.align		4
.L_17:
        /*0068*/ 	.byte	0x04, 0x1e
        /*006a*/ 	.short	(.L_19 - .L_18)
.L_18:
        /*006c*/ 	.word	0x00000000


	//----- nvinfo : EIATTR_CBANK_PARAM_SIZE
	.align		4
.L_19:
        /*0070*/ 	.byte	0x03, 0x19
        /*0072*/ 	.short	0x0018


	//----- nvinfo : EIATTR_PARAM_CBANK
	.align		4
        /*0074*/ 	.byte	0x04, 0x0a
        /*0076*/ 	.short	(.L_21 - .L_20)
	.align		4
.L_20:
        /*0078*/ 	.word	index@(.nv.constant0._Z5saxpyifPfS_)
        /*007c*/ 	.short	0x0380
        /*007e*/ 	.short	0x0018


	//----- nvinfo : EIATTR_SW_WAR
	.align		4
.L_21:
        /*0080*/ 	.byte	0x04, 0x36
        /*0082*/ 	.short	(.L_23 - .L_22)
.L_22:
        /*0084*/ 	.word	0x00000008
.L_23:


//--------------------- .nv.callgraph             --------------------------
	.section	.nv.callgraph,"",@"SHT_CUDA_CALLGRAPH"
	.align	4
	.sectionentsize	8
	.align		4
        /*0000*/ 	.word	0x00000000
	.align		4
        /*0004*/ 	.word	0xffffffff
	.align		4
        /*0008*/ 	.word	0x00000000
	.align		4
        /*000c*/ 	.word	0xfffffffe
	.align		4
        /*0010*/ 	.word	0x00000000
	.align		4
        /*0014*/ 	.word	0xfffffffd
	.align		4
        /*0018*/ 	.word	0x00000000
	.align		4
        /*001c*/ 	.word	0xfffffffc


//--------------------- .text._Z5saxpyifPfS_      --------------------------
	.section	.text._Z5saxpyifPfS_,"ax",@progbits
	.align	128
        .global         _Z5saxpyifPfS_
        .type           _Z5saxpyifPfS_,@function
        .size           _Z5saxpyifPfS_,(.L_x_5 - _Z5saxpyifPfS_)
        .other          _Z5saxpyifPfS_,@"STO_CUDA_ENTRY STV_DEFAULT"
_Z5saxpyifPfS_:
.text._Z5saxpyifPfS_:
[----:B------:R-:W-:Y:S01]  /*0000*/  LDC R1, c[0x0][0x37c] ;  /* 0x0000df00ff017b82 */ /* 0x000fe20000000800 */
[----:B------:R-:W0:Y:S01]  /*0010*/  S2R R3, SR_TID.X ;  /* 0x0000000000037919 */ /* 0x000e220000002100 */
[----:B------:R-:W0:Y:S06]  /*0020*/  LDCU UR4, c[0x0][0x360] ;  /* 0x00006c00ff0477ac */ /* 0x000e2c0008000800 */
[----:B------:R-:W1:Y:S01]  /*0030*/  LDC R2, c[0x0][0x370] ;  /* 0x0000dc00ff027b82 */ /* 0x000e620000000800 */
[----:B------:R-:W0:Y:S01]  /*0040*/  S2R R0, SR_CTAID.X ;  /* 0x0000000000007919 */ /* 0x000e220000002500 */
[----:B------:R-:W2:Y:S01]  /*0050*/  LDCU UR6, c[0x0][0x380] ;  /* 0x00007000ff0677ac */ /* 0x000ea20008000800 */
[----:B0-----:R-:W-:-:S02]  /*0060*/  IMAD R3, R0, UR4, R3 ;  /* 0x0000000400037c24 */ /* 0x001fc4000f8e0203 */
[----:B-1----:R-:W-:-:S03]  /*0070*/  IMAD R0, R2, UR4, RZ ;  /* 0x0000000402007c24 */ /* 0x002fc6000f8e02ff */
[----:B--2---:R-:W-:-:S13]  /*0080*/  ISETP.GE.AND P0, PT, R3, UR6, PT ;  /* 0x0000000603007c0c */ /* 0x004fda000bf06270 */
[----:B------:R-:W-:Y:S05]  /*0090*/  @P0 EXIT ;  /* 0x000000000000094d */ /* 0x000fea0003800000 */
[----:B------:R-:W0:Y:S01]  /*00a0*/  I2F.U32.RP R8, R0 ;  /* 0x0000000000087306 */ /* 0x000e220000209000 */
[C---:B------:R-:W-:Y:S01]  /*00b0*/  IMAD.IADD R2, R0.reuse, 0x1, R3 ;  /* 0x0000000100027824 */ /* 0x040fe200078e0203 */
[----:B------:R-:W-:Y:S01]  /*00c0*/  IADD3 R9, PT, PT, RZ, -R0, RZ ;  /* 0x80000000ff097210 */ /* 0x000fe20007ffe0ff */
[----:B------:R-:W1:Y:S01]  /*00d0*/  LDCU UR8, c[0x0][0x384] ;  /* 0x00007080ff0877ac */ /* 0x000e620008000800 */
[----:B------:R-:W-:Y:S01]  /*00e0*/  ISETP.NE.U32.AND P2, PT, R0, RZ, PT ;  /* 0x000000ff0000720c */ /* 0x000fe20003f45070 */
[----:B------:R-:W-:Y:S01]  /*00f0*/  BSSY.RECONVERGENT B0, `(.L_x_0) ;  /* 0x000002a000007945 */ /* 0x000fe20003800200 */
[C---:B------:R-:W-:Y:S01]  /*0100*/  ISETP.GE.AND P0, PT, R2.reuse, UR6, PT ;  /* 0x0000000602007c0c */ /* 0x040fe2000bf06270 */
[----:B------:R-:W2:Y:S01]  /*0110*/  LDCU.64 UR4, c[0x0][0x358] ;  /* 0x00006b00ff0477ac */ /* 0x000ea20008000a00 */
[----:B------:R-:W-:Y:S02]  /*0120*/  VIMNMX R7, PT, PT, R2, UR6, !PT ;  /* 0x0000000602077c48 */ /* 0x000fe4000ffe0100 */
[----:B------:R-:W-:Y:S01]  /*0130*/  SEL R6, RZ, 0x1, P0 ;  /* 0x00000001ff067807 */ /* 0x000fe20000000000 */
[----:B------:R-:W3:Y:S03]  /*0140*/  LDCU UR7, c[0x0][0x384] ;  /* 0x00007080ff0777ac */ /* 0x000ee60008000800 */
[----:B------:R-:W-:Y:S01]  /*0150*/  IADD3 R7, PT, PT, R7, -R2, -R6 ;  /* 0x8000000207077210 */ /* 0x000fe20007ffe806 */
[----:B0-----:R-:W0:Y:S02]  /*0160*/  MUFU.RCP R8, R8 ;  /* 0x0000000800087308 */ /* 0x001e240000001000 */
[----:B0-----:R-:W-:-:S06]  /*0170*/  IADD3 R4, PT, PT, R8, 0xffffffe, RZ ;  /* 0x0ffffffe08047810 */ /* 0x001fcc0007ffe0ff */
[----:B------:R0:W4:Y:S02]  /*0180*/  F2I.FTZ.U32.TRUNC.NTZ R5, R4 ;  /* 0x0000000400057305 */ /* 0x000124000021f000 */
[----:B0-----:R-:W-:Y:S02]  /*0190*/  HFMA2 R4, -RZ, RZ, 0, 0 ;  /* 0x00000000ff047431 */ /* 0x001fe400000001ff */
[----:B----4-:R-:W-:-:S04]  /*01a0*/  IMAD R9, R9, R5, RZ ;  /* 0x0000000509097224 */ /* 0x010fc800078e02ff */
[----:B------:R-:W-:-:S06]  /*01b0*/  IMAD.HI.U32 R8, R5, R9, R4 ;  /* 0x0000000905087227 */ /* 0x000fcc00078e0004 */
[----:B------:R-:W-:-:S05]  /*01c0*/  IMAD.HI.U32 R5, R8, R7, RZ ;  /* 0x0000000708057227 */ /* 0x000fca00078e00ff */
[----:B------:R-:W-:-:S05]  /*01d0*/  IADD3 R2, PT, PT, -R5, RZ, RZ ;  /* 0x000000ff05027210 */ /* 0x000fca0007ffe1ff */
[----:B------:R-:W-:-:S05]  /*01e0*/  IMAD R7, R0, R2, R7 ;  /* 0x0000000200077224 */ /* 0x000fca00078e0207 */
[----:B------:R-:W-:-:S13]  /*01f0*/  ISETP.GE.U32.AND P0, PT, R7, R0, PT ;  /* 0x000000000700720c */ /* 0x000fda0003f06070 */
[----:B------:R-:W-:Y:S01]  /*0200*/  @P0 IMAD.IADD R7, R7, 0x1, -R0 ;  /* 0x0000000107070824 */ /* 0x000fe200078e0a00 */
[----:B------:R-:W-:-:S04]  /*0210*/  @P0 IADD3 R5, PT, PT, R5, 0x1, RZ ;  /* 0x0000000105050810 */ /* 0x000fc80007ffe0ff */
[----:B------:R-:W-:-:S13]  /*0220*/  ISETP.GE.U32.AND P1, PT, R7, R0, PT ;  /* 0x000000000700720c */ /* 0x000fda0003f26070 */
[----:B------:R-:W-:Y:S02]  /*0230*/  @P1 IADD3 R5, PT, PT, R5, 0x1, RZ ;  /* 0x0000000105051810 */ /* 0x000fe40007ffe0ff */
[----:B------:R-:W-:-:S05]  /*0240*/  @!P2 LOP3.LUT R5, RZ, R0, RZ, 0x33, !PT ;  /* 0x00000000ff05a212 */ /* 0x000fca00078e33ff */
[----:B------:R-:W-:-:S05]  /*0250*/  IMAD.IADD R2, R6, 0x1, R5 ;  /* 0x0000000106027824 */ /* 0x000fca00078e0205 */
[C---:B------:R-:W-:Y:S02]  /*0260*/  LOP3.LUT R4, R2.reuse, 0x3, RZ, 0xc0, !PT ;  /* 0x0000000302047812 */ /* 0x040fe400078ec0ff */
[----:B------:R-:W-:Y:S02]  /*0270*/  ISETP.GE.U32.AND P1, PT, R2, 0x3, PT ;  /* 0x000000030200780c */ /* 0x000fe40003f26070 */
[----:B------:R-:W-:-:S13]  /*0280*/  ISETP.NE.AND P0, PT, R4, 0x3, PT ;  /* 0x000000030400780c */ /* 0x000fda0003f05270 */
[----:B-123--:R-:W-:Y:S05]  /*0290*/  @!P0 BRA `(.L_x_1) ;  /* 0x00000000003c8947 */ /* 0x00efea0003800000 */
[----:B------:R-:W0:Y:S01]  /*02a0*/  LDC.64 R8, c[0x0][0x390] ;  /* 0x0000e400ff087b82 */ /* 0x000e220000000a00 */
[----:B------:R-:W-:-:S04]  /*02b0*/  IADD3 R2, PT, PT, R2, 0x1, RZ ;  /* 0x0000000102027810 */ /* 0x000fc80007ffe0ff */
[----:B------:R-:W-:-:S03]  /*02c0*/  LOP3.LUT R2, R2, 0x3, RZ, 0xc0, !PT ;  /* 0x0000000302027812 */ /* 0x000fc600078ec0ff */
[----:B------:R-:W1:Y:S01]  /*02d0*/  LDC.64 R10, c[0x0][0x388] ;  /* 0x0000e200ff0a7b82 */ /* 0x000e620000000a00 */
[----:B------:R-:W-:-:S07]  /*02e0*/  IADD3 R2, PT, PT, -R2, RZ, RZ ;  /* 0x000000ff02027210 */ /* 0x000fce0007ffe1ff */
.L_x_2:
[----:B-1----:R-:W-:-:S04]  /*02f0*/  IMAD.WIDE R6, R3, 0x4, R10 ;  /* 0x0000000403067825 */ /* 0x002fc800078e020a */
[----:B0-2---:R-:W-:Y:S02]  /*0300*/  IMAD.WIDE R4, R3, 0x4, R8 ;  /* 0x0000000403047825 */ /* 0x005fe400078e0208 */
[----:B------:R-:W2:Y:S04]  /*0310*/  LDG.E R6, desc[UR4][R6.64] ;  /* 0x0000000406067981 */ /* 0x000ea8000c1e1900 */
[----:B------:R-:W2:Y:S01]  /*0320*/  LDG.E R13, desc[UR4][R4.64] ;  /* 0x00000004040d7981 */ /* 0x000ea2000c1e1900 */
[----:B------:R-:W-:Y:S01]  /*0330*/  VIADD R2, R2, 0x1 ;  /* 0x0000000102027836 */ /* 0x000fe20000000000 */
[----:B------:R-:W-:-:S04]  /*0340*/  IADD3 R3, PT, PT, R0, R3, RZ ;  /* 0x0000000300037210 */ /* 0x000fc80007ffe0ff */
[----:B------:R-:W-:Y:S01]  /*0350*/  ISETP.NE.AND P0, PT, R2, RZ, PT ;  /* 0x000000ff0200720c */ /* 0x000fe20003f05270 */
[----:B--2---:R-:W-:-:S05]  /*0360*/  FFMA R13, R6, UR7, R13 ;  /* 0x00000007060d7c23 */ /* 0x004fca000800000d */
[----:B------:R2:W-:Y:S07]  /*0370*/  STG.E desc[UR4][R4.64], R13 ;  /* 0x0000000d04007986 */ /* 0x0005ee000c101904 */
[----:B------:R-:W-:Y:S05]  /*0380*/  @P0 BRA `(.L_x_2) ;  /* 0xfffffffc00d80947 */ /* 0x000fea000383ffff */
.L_x_1:
[----:B------:R-:W-:Y:S05]  /*0390*/  BSYNC.RECONVERGENT B0 ;  /* 0x0000000000007941 */ /* 0x000fea0003800200 */
.L_x_0:
[----:B------:R-:W-:Y:S05]  /*03a0*/  @!P1 EXIT ;  /* 0x000000000000994d */ /* 0x000fea0003800000 */
.L_x_3:
[----:B-12---:R-:W0:Y:S08]  /*03b0*/  LDC.64 R4, c[0x0][0x388] ;  /* 0x0000e200ff047b82 */ /* 0x006e300000000a00 */
[----:B------:R-:W1:Y:S01]  /*03c0*/  LDC.64 R6, c[0x0][0x390] ;  /* 0x0000e400ff067b82 */ /* 0x000e620000000a00 */
[----:B0-----:R-:W-:-:S05]  /*03d0*/  IMAD.WIDE R12, R3, 0x4, R4 ;  /* 0x00000004030c7825 */ /* 0x001fca00078e0204 */
[----:B------:R-:W2:Y:S01]  /*03e0*/  LDG.E R2, desc[UR4][R12.64] ;  /* 0x000000040c027981 */ /* 0x000ea2000c1e1900 */
[----:B-1----:R-:W-:-:S05]  /*03f0*/  IMAD.WIDE R14, R3, 0x4, R6 ;  /* 0x00000004030e7825 */ /* 0x002fca00078e0206 */
[----:B------:R-:W2:Y:S01]  /*0400*/  LDG.E R5, desc[UR4][R14.64] ;  /* 0x000000040e057981 */ /* 0x000ea2000c1e1900 */
[----:B------:R-:W-:-:S04]  /*0410*/  IMAD.WIDE R6, R0, 0x4, R14 ;  /* 0x0000000400067825 */ /* 0x000fc800078e020e */
[----:B--2---:R-:W-:Y:S01]  /*0420*/  FFMA R17, R2, UR8, R5 ;  /* 0x0000000802117c23 */ /* 0x004fe20008000005 */
[----:B------:R-:W-:-:S04]  /*0430*/  IMAD.WIDE R4, R0, 0x4, R12 ;  /* 0x0000000400047825 */ /* 0x000fc800078e020c */
[----:B------:R0:W-:Y:S04]  /*0440*/  STG.E desc[UR4][R14.64], R17 ;  /* 0x000000110e007986 */ /* 0x0001e8000c101904 */
[----:B------:R-:W2:Y:S04]  /*0450*/  LDG.E R2, desc[UR4][R4.64] ;  /* 0x0000000404027981 */ /* 0x000ea8000c1e1900 */
[----:B------:R-:W2:Y:S01]  /*0460*/  LDG.E R9, desc[UR4][R6.64] ;  /* 0x0000000406097981 */ /* 0x000ea2000c1e1900 */
[----:B------:R-:W-:-:S04]  /*0470*/  IMAD.WIDE R10, R0, 0x4, R6 ;  /* 0x00000004000a7825 */ /* 0x000fc800078e0206 */
[----:B--2---:R-:W-:Y:S01]  /*0480*/  FFMA R19, R2, UR8, R9 ;  /* 0x0000000802137c23 */ /* 0x004fe20008000009 */
[----:B------:R-:W-:-:S04]  /*0490*/  IMAD.WIDE R8, R0, 0x4, R4 ;  /* 0x0000000400087825 */ /* 0x000fc800078e0204 */
[----:B------:R1:W-:Y:S04]  /*04a0*/  STG.E desc[UR4][R6.64], R19 ;  /* 0x0000001306007986 */ /* 0x0003e8000c101904 */
[----:B------:R-:W2:Y:S04]  /*04b0*/  LDG.E R2, desc[UR4][R8.64] ;  /* 0x0000000408027981 */ /* 0x000ea8000c1e1900 */
[----:B------:R-:W2:Y:S01]  /*04c0*/  LDG.E R13, desc[UR4][R10.64] ;  /* 0x000000040a0d7981 */ /* 0x000ea2000c1e1900 */
[----:B0-----:R-:W-:-:S04]  /*04d0*/  IMAD.WIDE R14, R0, 0x4, R10 ;  /* 0x00000004000e7825 */ /* 0x001fc800078e020a */
[----:B--2---:R-:W-:Y:S01]  /*04e0*/  FFMA R21, R2, UR8, R13 ;  /* 0x0000000802157c23 */ /* 0x004fe2000800000d */
[----:B------:R-:W-:-:S04]  /*04f0*/  IMAD.WIDE R12, R0, 0x4, R8 ;  /* 0x00000004000c7825 */ /* 0x000fc800078e0208 */
[----:B------:R1:W-:Y:S04]  /*0500*/  STG.E desc[UR4][R10.64], R21 ;  /* 0x000000150a007986 */ /* 0x0003e8000c101904 */
[----:B------:R-:W2:Y:S04]  /*0510*/  LDG.E R12, desc[UR4][R12.64] ;  /* 0x000000040c0c7981 */ /* 0x000ea8000c1e1900 */
[----:B------:R-:W2:Y:S01]  /*0520*/  LDG.E R5, desc[UR4][R14.64] ;  /* 0x000000040e057981 */ /* 0x000ea2000c1e1900 */
[----:B------:R-:W-:-:S04]  /*0530*/  LEA R3, R0, R3, 0x2 ;  /* 0x0000000300037211 */ /* 0x000fc800078e10ff */
[----:B------:R-:W-:Y:S01]  /*0540*/  ISETP.GE.AND P0, PT, R3, UR6, PT ;  /* 0x0000000603007c0c */ /* 0x000fe2000bf06270 */
[----:B--2---:R-:W-:-:S05]  /*0550*/  FFMA R5, R12, UR8, R5 ;  /* 0x000000080c057c23 */ /* 0x004fca0008000005 */
[----:B------:R1:W-:Y:S07]  /*0560*/  STG.E desc[UR4][R14.64], R5 ;  /* 0x000000050e007986 */ /* 0x0003ee000c101904 */
[----:B------:R-:W-:Y:S05]  /*0570*/  @!P0 BRA `(.L_x_3) ;  /* 0xfffffffc008c8947 */ /* 0x000fea000383ffff */
[----:B------:R-:W-:Y:S05]  /*0580*/  EXIT ;  /* 0x000000000000794d */ /* 0x000fea0003800000 */
.L_x_4:
[----:B------:R-:W-:-:S00]  /*0590*/  BRA `(.L_x_4) ;  /* 0xfffffffc00fc7947 */ /* 0x000fc0000383ffff */
[----:B------:R-:W-:-:S00]  /*05a0*/  NOP ;  /* 0x0000000000007918 */ /* 0x000fc00000000000 */
        /* <DEDUP_REMOVED lines=13> */
.L_x_5:


//--------------------- .nv.shared.reserved.0     --------------------------
	.section	.nv.shared.reserved.0,"aw",@nobits
	.weak		__nv_reservedSMEM_offset_0_alias
	.size		__nv_reservedSMEM_offset_0_alias, 0, 64
	.other		__nv_reservedSMEM_offset_0_alias,@"STO_CUDA_RESERVED_SHARED STV_DEFAULT"
__nv_reservedSMEM_offset_0_alias:
	.zero		0
	.zero		64


//--------------------- .nv.constant0._Z5saxpyifPfS_ --------------------------
	.section	.nv.constant0._Z5saxpyifPfS_,"a",@progbits
	.sectionflags	@""
	.align	4
.nv.constant0._Z5saxpyifPfS_:
	.zero		920


//--------------------- SYMBOLS --------------------------

	.type		.nv.reservedSmem.offset0,@object
	.size		.nv.reservedSmem.offset0,0x4
